	.headerflags	@"EF_CUDA_TEXMODE_UNIFIED EF_CUDA_64BIT_ADDRESS EF_CUDA_ACCELERATORS EF_CUDA_SM90 EF_CUDA_VIRTUAL_SM(EF_CUDA_SM90)"
	.elftype	@"ET_EXEC"


//--------------------- .nv.info                  --------------------------
	.section	.nv.info,"",@"SHT_CUDA_INFO"
	.align	4


	//----- nvinfo : EIATTR_REGCOUNT
	.align		4
        /*0000*/ 	.byte	0x04, 0x2f
        /*0002*/ 	.short	(.L_1 - .L_0)
	.align		4
.L_0:
        /*0004*/ 	.word	index@(triton_poi_fused_convolution_leaky_relu_13)
        /*0008*/ 	.word	0x0000000c


	//----- nvinfo : EIATTR_MIN_STACK_SIZE
	.align		4
.L_1:
        /*000c*/ 	.byte	0x04, 0x12
        /*000e*/ 	.short	(.L_3 - .L_2)
	.align		4
.L_2:
        /*0010*/ 	.word	index@(triton_poi_fused_convolution_leaky_relu_13)
        /*0014*/ 	.word	0x00000000


	//----- nvinfo : EIATTR_FRAME_SIZE
	.align		4
.L_3:
        /*0018*/ 	.byte	0x04, 0x11
        /*001a*/ 	.short	(.L_5 - .L_4)
	.align		4
.L_4:
        /*001c*/ 	.word	index@(triton_poi_fused_convolution_leaky_relu_13)
        /*0020*/ 	.word	0x00000000


	//----- nvinfo : EIATTR_MIN_STACK_SIZE
	.align		4
.L_5:
        /*0024*/ 	.byte	0x04, 0x12
        /*0026*/ 	.short	(.L_7 - .L_6)
	.align		4
.L_6:
        /*0028*/ 	.word	index@(triton_poi_fused_convolution_leaky_relu_13)
        /*002c*/ 	.word	0x00000000
.L_7:


//--------------------- .nv.info.triton_poi_fused_convolution_leaky_relu_13 --------------------------
	.section	.nv.info.triton_poi_fused_convolution_leaky_relu_13,"",@"SHT_CUDA_INFO"
	.sectionflags	@""
	.align	4


	//----- nvinfo : EIATTR_CUDA_API_VERSION
	.align		4
        /*0000*/ 	.byte	0x04, 0x37
        /*0002*/ 	.short	(.L_9 - .L_8)
.L_8:
        /*0004*/ 	.word	0x0000007c


	//----- nvinfo : EIATTR_KPARAM_INFO
	.align		4
.L_9:
        /*0008*/ 	.byte	0x04, 0x17
        /*000a*/ 	.short	(.L_11 - .L_10)
.L_10:
        /*000c*/ 	.word	0x00000000
        /*0010*/ 	.short	0x0002
        /*0012*/ 	.short	0x0010
        /*0014*/ 	.byte	0x00, 0xf0, 0x11, 0x00


	//----- nvinfo : EIATTR_KPARAM_INFO
	.align		4
.L_11:
        /*0018*/ 	.byte	0x04, 0x17
        /*001a*/ 	.short	(.L_13 - .L_12)
.L_12:
        /*001c*/ 	.word	0x00000000
        /*0020*/ 	.short	0x0001
        /*0022*/ 	.short	0x0008
        /*0024*/ 	.byte	0x00, 0xf4, 0x21, 0x00


	//----- nvinfo : EIATTR_KPARAM_INFO
	.align		4
.L_13:
        /*0028*/ 	.byte	0x04, 0x17
        /*002a*/ 	.short	(.L_15 - .L_14)
.L_14:
        /*002c*/ 	.word	0x00000000
        /*0030*/ 	.short	0x0000
        /*0032*/ 	.short	0x0000
        /*0034*/ 	.byte	0x00, 0xf4, 0x21, 0x00


	//----- nvinfo : EIATTR_SPARSE_MMA_MASK
	.align		4
.L_15:
        /*0038*/ 	.byte	0x03, 0x50
        /*003a*/ 	.short	0x0000


	//----- nvinfo : EIATTR_MAXREG_COUNT
	.align		4
        /*003c*/ 	.byte	0x03, 0x1b
        /*003e*/ 	.short	0x00ff


	//----- nvinfo : EIATTR_EXIT_INSTR_OFFSETS
	.align		4
        /*0040*/ 	.byte	0x04, 0x1c
        /*0042*/ 	.short	(.L_17 - .L_16)


	//   ....[0]....
.L_16:
        /*0044*/ 	.word	0x00000180


	//----- nvinfo : EIATTR_REQNTID
	.align		4
.L_17:
        /*0048*/ 	.byte	0x04, 0x10
        /*004a*/ 	.short	(.L_19 - .L_18)
.L_18:
        /*004c*/ 	.word	0x00000080
        /*0050*/ 	.word	0x00000001
        /*0054*/ 	.word	0x00000001


	//----- nvinfo : EIATTR_CBANK_PARAM_SIZE
	.align		4
.L_19:
        /*0058*/ 	.byte	0x03, 0x19
        /*005a*/ 	.short	0x0014


	//----- nvinfo : EIATTR_PARAM_CBANK
	.align		4
        /*005c*/ 	.byte	0x04, 0x0a
        /*005e*/ 	.short	(.L_21 - .L_20)
	.align		4
.L_20:
        /*0060*/ 	.word	index@(.nv.constant0.triton_poi_fused_convolution_leaky_relu_13)
        /*0064*/ 	.short	0x0210
        /*0066*/ 	.short	0x0014


	//----- nvinfo : EIATTR_SW_WAR
	.align		4
.L_21:
        /*0068*/ 	.byte	0x04, 0x36
        /*006a*/ 	.short	(.L_23 - .L_22)
.L_22:
        /*006c*/ 	.word	0x00000008
.L_23:


//--------------------- .nv.callgraph             --------------------------
	.section	.nv.callgraph,"",@"SHT_CUDA_CALLGRAPH"
	.align	4
	.sectionentsize	8
	.align		4
        /*0000*/ 	.word	0x00000000
	.align		4
        /*0004*/ 	.word	0xffffffff
	.align		4
        /*0008*/ 	.word	0x00000000
	.align		4
        /*000c*/ 	.word	0xfffffffe
	.align		4
        /*0010*/ 	.word	0x00000000
	.align		4
        /*0014*/ 	.word	0xfffffffd
	.align		4
        /*0018*/ 	.word	0x00000000
	.align		4
        /*001c*/ 	.word	0xfffffffc


//--------------------- .text.triton_poi_fused_convolution_leaky_relu_13 --------------------------
	.section	.text.triton_poi_fused_convolution_leaky_relu_13,"ax",@progbits
	.align	128
        .global         triton_poi_fused_convolution_leaky_relu_13
        .type           triton_poi_fused_convolution_leaky_relu_13,@function
        .size           triton_poi_fused_convolution_leaky_relu_13,(.L_x_1 - triton_poi_fused_convolution_leaky_relu_13)
        .other          triton_poi_fused_convolution_leaky_relu_13,@"STO_CUDA_ENTRY STV_DEFAULT"
triton_poi_fused_convolution_leaky_relu_13:
.text.triton_poi_fused_convolution_leaky_relu_13:
[----:B------:R-:W-:Y:S01]  /*0000*/  LDC R1, c[0x0][0x28] ;  /* 0x00000a00ff017b82 */ /* 0x000fe20000000800 */
[----:B------:R-:W1:Y:S07]  /*0010*/  S2R R0, SR_TID.X ;  /* 0x0000000000007919 */ /* 0x000e6e0000002100 */
[----:B------:R-:W2:Y:S01]  /*0020*/  LDC.64 R4, c[0x0][0x218] ;  /* 0x00008600ff047b82 */ /* 0x000ea20000000a00 */
[----:B------:R-:W-:Y:S01]  /*0030*/  ULDC.64 UR4, c[0x0][0x208] ;  /* 0x0000820000047ab9 */ /* 0x000fe20000000a00 */
[----:B------:R-:W3:Y:S01]  /*0040*/  S2R R7, SR_CTAID.X ;  /* 0x0000000000077919 */ /* 0x000ee20000002500 */
[----:B-1----:R-:W-:-:S02]  /*0050*/  LOP3.LUT R0, R0, 0x7f, RZ, 0xc0, !PT ;  /* 0x0000007f00007812 */ /* 0x002fc400078ec0ff */
[----:B---3--:R-:W-:-:S03]  /*0060*/  SHF.R.S32.HI R2, RZ, 0x18, R7 ;  /* 0x00000018ff027819 */ /* 0x008fc60000011407 */
[----:B------:R-:W-:Y:S01]  /*0070*/  IMAD R7, R7, 0x80, R0 ;  /* 0x0000008007077824 */ /* 0x000fe200078e0200 */
[----:B------:R-:W-:Y:S02]  /*0080*/  SGXT R0, R2, 0x1 ;  /* 0x000000010200781a */ /* 0x000fe40000000200 */
[----:B------:R-:W1:Y:S02]  /*0090*/  LDC.64 R2, c[0x0][0x210] ;  /* 0x00008400ff027b82 */ /* 0x000e640000000a00 */
[----:B------:R-:W-:-:S04]  /*00a0*/  LEA.HI R0, R0, R7, RZ, 0x4 ;  /* 0x0000000700007211 */ /* 0x000fc800078f20ff */
[--C-:B------:R-:W-:Y:S02]  /*00b0*/  SHF.R.S32.HI R6, RZ, 0x4, R0.reuse ;  /* 0x00000004ff067819 */ /* 0x100fe40000011400 */
[----:B------:R-:W-:-:S04]  /*00c0*/  SHF.R.S32.HI R9, RZ, 0x1f, R0 ;  /* 0x0000001fff097819 */ /* 0x000fc80000011400 */
[----:B------:R-:W-:-:S04]  /*00d0*/  LEA.HI R9, R9, R6, RZ, 0x9 ;  /* 0x0000000609097211 */ /* 0x000fc800078f48ff */
[----:B------:R-:W-:-:S05]  /*00e0*/  LOP3.LUT R9, R9, 0xfffffe00, RZ, 0xc0, !PT ;  /* 0xfffffe0009097812 */ /* 0x000fca00078ec0ff */
[----:B------:R-:W-:Y:S02]  /*00f0*/  IMAD.IADD R9, R6, 0x1, -R9 ;  /* 0x0000000106097824 */ /* 0x000fe400078e0a09 */
[----:B-1----:R-:W-:-:S04]  /*0100*/  IMAD.WIDE R2, R7, 0x4, R2 ;  /* 0x0000000407027825 */ /* 0x002fc800078e0202 */
[----:B--2---:R-:W-:Y:S01]  /*0110*/  IMAD.WIDE R4, R9, 0x4, R4 ;  /* 0x0000000409047825 */ /* 0x004fe200078e0204 */
[----:B------:R-:W2:Y:S05]  /*0120*/  LDG.E R0, desc[UR4][R2.64] ;  /* 0x0000000402007981 */ /* 0x000eaa000c1e1900 */
[----:B------:R-:W2:Y:S02]  /*0130*/  LDG.E.EL R5, desc[UR4][R4.64] ;  /* 0x0000000404057981 */ /* 0x000ea4000c2e1900 */
[C---:B--2---:R-:W-:Y:S01]  /*0140*/  FSETP.GT.AND P0, PT, R0.reuse, -R5, PT ;  /* 0x800000050000720b */ /* 0x044fe20003f04000 */
[----:B------:R-:W-:-:S12]  /*0150*/  FADD R7, R0, R5 ;  /* 0x0000000500077221 */ /* 0x000fd80000000000 */
[----:B------:R-:W-:-:S05]  /*0160*/  @!P0 FMUL R7, R7, 0.0099999997764825820923 ;  /* 0x3c23d70a07078820 */ /* 0x000fca0000400000 */
[----:B------:R-:W-:Y:S01]  /*0170*/  STG.E desc[UR4][R2.64], R7 ;  /* 0x0000000702007986 */ /* 0x000fe2000c101904 */
[----:B------:R-:W-:Y:S05]  /*0180*/  EXIT ;  /* 0x000000000000794d */ /* 0x000fea0003800000 */
.L_x_0:
[----:B------:R-:W-:-:S00]  /*0190*/  BRA `(.L_x_0) ;  /* 0xfffffffc00fc7947 */ /* 0x000fc0000383ffff */
[----:B------:R-:W-:-:S00]  /*01a0*/  NOP ;  /* 0x0000000000007918 */ /* 0x000fc00000000000 */
        /* <DEDUP_REMOVED lines=13> */
.L_x_1:


//--------------------- .nv.constant0.triton_poi_fused_convolution_leaky_relu_13 --------------------------
	.section	.nv.constant0.triton_poi_fused_convolution_leaky_relu_13,"a",@progbits
	.sectionflags	@""
	.align	4
.nv.constant0.triton_poi_fused_convolution_leaky_relu_13:
	.zero		548
